//
// Generated by NVIDIA NVVM Compiler
//
// Compiler Build ID: CL-36424714
// Cuda compilation tools, release 13.0, V13.0.88
// Based on NVVM 20.0.0
//

.version 9.0
.target sm_100
.address_size 64

	// .globl	_Z9localCopyPi

.visible .entry _Z9localCopyPi(
	.param .u64 .ptr .align 1 _Z9localCopyPi_param_0
)
{
	.reg .pred 	%p<2>;
	.reg .b32 	%r<6>;
	.reg .b64 	%rd<9>;

	ld.param.u64 	%rd3, [_Z9localCopyPi_param_0];
	// begin inline asm
	mov.u64 	%rd4, %clock64;
	// end inline asm
	// begin inline asm
	mov.u64 	%rd5, %clock64;
	// end inline asm
	mov.u32 	%r1, %tid.x;
	setp.ne.s32 	%p1, %r1, 0;
	@%p1 bra 	$L__BB0_2;
	cvt.u32.u64 	%r2, %rd4;
	cvta.to.global.u64 	%rd6, %rd3;
	cvt.u32.u64 	%r3, %rd5;
	sub.s32 	%r4, %r3, %r2;
	mov.u32 	%r5, %ctaid.x;
	mul.wide.u32 	%rd7, %r5, 4;
	add.s64 	%rd8, %rd6, %rd7;
	st.global.u32 	[%rd8], %r4;
$L__BB0_2:
	ret;

}
	// .globl	_Z14localArrayCopyPi
.visible .entry _Z14localArrayCopyPi(
	.param .u64 .ptr .align 1 _Z14localArrayCopyPi_param_0
)
{
	.local .align 16 .b8 	__local_depot1[1024];
	.reg .b64 	%SP;
	.reg .b64 	%SPL;
	.reg .pred 	%p<3>;
	.reg .b32 	%r<20>;
	.reg .b64 	%rd<14>;

	mov.u64 	%SPL, __local_depot1;
	ld.param.u64 	%rd5, [_Z14localArrayCopyPi_param_0];
	add.u64 	%rd8, %SPL, 0;
	// begin inline asm
	mov.u64 	%rd6, %clock64;
	// end inline asm
	cvt.u32.u64 	%r1, %rd6;
	add.s64 	%rd13, %rd8, 8;
	mov.b32 	%r19, 1;
	mov.b32 	%r18, 4;
$L__BB1_1:
	add.s32 	%r9, %r18, %r19;
	add.s32 	%r10, %r9, -3;
	st.local.u32 	[%rd13+-4], %r10;
	add.s32 	%r11, %r18, %r10;
	add.s32 	%r12, %r11, -2;
	add.s32 	%r13, %r18, %r12;
	add.s32 	%r4, %r13, -1;
	st.local.v2.u32 	[%rd13], {%r12, %r4};
	setp.eq.s32 	%p1, %r18, 256;
	@%p1 bra 	$L__BB1_3;
	add.s32 	%r19, %r4, %r18;
	st.local.u32 	[%rd13+8], %r19;
	add.s32 	%r18, %r18, 4;
	add.s64 	%rd13, %rd13, 16;
	bra.uni 	$L__BB1_1;
$L__BB1_3:
	// begin inline asm
	mov.u64 	%rd9, %clock64;
	// end inline asm
	mov.u32 	%r14, %tid.x;
	setp.ne.s32 	%p2, %r14, 0;
	@%p2 bra 	$L__BB1_5;
	cvt.u32.u64 	%r15, %rd9;
	sub.s32 	%r16, %r15, %r1;
	mov.u32 	%r17, %ctaid.x;
	cvta.to.global.u64 	%rd10, %rd5;
	mul.wide.u32 	%rd11, %r17, 4;
	add.s64 	%rd12, %rd10, %rd11;
	st.global.u32 	[%rd12], %r16;
$L__BB1_5:
	ret;

}


// ===== COMPILED SASS (sm_100) =====

	.target	sm_100

	.elftype	@"ET_EXEC"


//--------------------- .note.nv.tkinfo           --------------------------
	.section	.note.nv.tkinfo,"",@"SHT_NOTE"
	.sectionflags	@"SHF_NOTE_NV_TKINFO"
	.tkinfo
        /*0018*/ 	.word	0x00000002
        /*0030*/ 	.string	""
        /*0030*/ 	.string	"ptxas"
        /*0030*/ 	.string	"Cuda compilation tools, release 13.0, V13.0.88"
        /*0030*/ 	.string	"Build cuda_13.0.r13.0/compiler.36424714_0"
        /*0030*/ 	.string	"-arch sm_100 -m 64 "



//--------------------- .note.nv.cuinfo           --------------------------
	.section	.note.nv.cuinfo,"",@"SHT_NOTE"
	.sectionflags	@"SHF_NOTE_NV_CUINFO"
        /*0018*/ 	.short	0x0002
        /*001a*/ 	.short	0x0064
        /*001c*/ 	.short	0x0082
	.zero		2


//--------------------- .nv.info                  --------------------------
	.section	.nv.info,"",@"SHT_CUDA_INFO"
	.align	4


	//----- nvinfo : EIATTR_REGCOUNT
	.align		4
        /*0000*/ 	.byte	0x04, 0x2f
        /*0002*/ 	.short	(.L_1 - .L_0)
	.align		4
.L_0:
        /*0004*/ 	.word	index@(_Z9localCopyPi)
        /*0008*/ 	.word	0x0000000a


	//----- nvinfo : EIATTR_FRAME_SIZE
	.align		4
.L_1:
        /*000c*/ 	.byte	0x04, 0x11
        /*000e*/ 	.short	(.L_3 - .L_2)
	.align		4
.L_2:
        /*0010*/ 	.word	index@(_Z9localCopyPi)
        /*0014*/ 	.word	0x00000000


	//----- nvinfo : EIATTR_REGCOUNT
	.align		4
.L_3:
        /*0018*/ 	.byte	0x04, 0x2f
        /*001a*/ 	.short	(.L_5 - .L_4)
	.align		4
.L_4:
        /*001c*/ 	.word	index@(_Z14localArrayCopyPi)
        /*0020*/ 	.word	0x0000000a


	//----- nvinfo : EIATTR_FRAME_SIZE
	.align		4
.L_5:
        /*0024*/ 	.byte	0x04, 0x11
        /*0026*/ 	.short	(.L_7 - .L_6)
	.align		4
.L_6:
        /*0028*/ 	.word	index@(_Z14localArrayCopyPi)
        /*002c*/ 	.word	0x00000000


	//----- nvinfo : EIATTR_MIN_STACK_SIZE
	.align		4
.L_7:
        /*0030*/ 	.byte	0x04, 0x12
        /*0032*/ 	.short	(.L_9 - .L_8)
	.align		4
.L_8:
        /*0034*/ 	.word	index@(_Z14localArrayCopyPi)
        /*0038*/ 	.word	0x00000000


	//----- nvinfo : EIATTR_MIN_STACK_SIZE
	.align		4
.L_9:
        /*003c*/ 	.byte	0x04, 0x12
        /*003e*/ 	.short	(.L_11 - .L_10)
	.align		4
.L_10:
        /*0040*/ 	.word	index@(_Z9localCopyPi)
        /*0044*/ 	.word	0x00000000
.L_11:


//--------------------- .nv.compat                --------------------------
	.section	.nv.compat,"",@"SHT_CUDA_COMPAT_INFO"
	.align	4
        /*0000*/ 	.byte	0x02, 0x09, 0x00, 0x00, 0x02, 0x02, 0x01, 0x00, 0x02, 0x05, 0x05, 0x00, 0x03, 0x07, 0x01, 0x01
        /*0010*/ 	.byte	0x02, 0x03, 0x00, 0x00, 0x02, 0x06, 0x01, 0x00, 0x04, 0x0b, 0x08, 0x00, 0x09, 0x00, 0x00, 0x00
        /*0020*/ 	.byte	0x00, 0x00, 0x00, 0x00


//--------------------- .nv.info._Z14localArrayCopyPi --------------------------
	.section	.nv.info._Z14localArrayCopyPi,"",@"SHT_CUDA_INFO"
	.sectionflags	@""
	.align	4


	//----- nvinfo : EIATTR_CUDA_API_VERSION
	.align		4
        /*0000*/ 	.byte	0x04, 0x37
        /*0002*/ 	.short	(.L_13 - .L_12)
.L_12:
        /*0004*/ 	.word	0x00000082


	//----- nvinfo : EIATTR_KPARAM_INFO
	.align		4
.L_13:
        /*0008*/ 	.byte	0x04, 0x17
        /*000a*/ 	.short	(.L_15 - .L_14)
.L_14:
        /*000c*/ 	.word	0x00000000
        /*0010*/ 	.short	0x0000
        /*0012*/ 	.short	0x0000
        /*0014*/ 	.byte	0x00, 0xf5, 0x21, 0x00


	//----- nvinfo : EIATTR_SPARSE_MMA_MASK
	.align		4
.L_15:
        /*0018*/ 	.byte	0x03, 0x50
        /*001a*/ 	.short	0x0000


	//----- nvinfo : EIATTR_MAXREG_COUNT
	.align		4
        /*001c*/ 	.byte	0x03, 0x1b
        /*001e*/ 	.short	0x00ff


	//----- nvinfo : EIATTR_MERCURY_ISA_VERSION
	.align		4
        /*0020*/ 	.byte	0x03, 0x5f
        /*0022*/ 	.short	0x0101


	//----- nvinfo : EIATTR_VRC_CTA_INIT_COUNT
	.align		4
        /*0024*/ 	.byte	0x02, 0x4a
	.zero		1
	.zero		1


	//----- nvinfo : EIATTR_EXIT_INSTR_OFFSETS
	.align		4
        /*0028*/ 	.byte	0x04, 0x1c
        /*002a*/ 	.short	(.L_17 - .L_16)


	//   ....[0]....
.L_16:
        /*002c*/ 	.word	0x00000050


	//   ....[1]....
        /*0030*/ 	.word	0x000000c0


	//----- nvinfo : EIATTR_CBANK_PARAM_SIZE
	.align		4
.L_17:
        /*0034*/ 	.byte	0x03, 0x19
        /*0036*/ 	.short	0x0008


	//----- nvinfo : EIATTR_PARAM_CBANK
	.align		4
        /*0038*/ 	.byte	0x04, 0x0a
        /*003a*/ 	.short	(.L_19 - .L_18)
	.align		4
.L_18:
        /*003c*/ 	.word	index@(.nv.constant0._Z14localArrayCopyPi)
        /*0040*/ 	.short	0x0380
        /*0042*/ 	.short	0x0008


	//----- nvinfo : EIATTR_SW_WAR
	.align		4
.L_19:
        /*0044*/ 	.byte	0x04, 0x36
        /*0046*/ 	.short	(.L_21 - .L_20)
.L_20:
        /*0048*/ 	.word	0x00000008
.L_21:


//--------------------- .nv.info._Z9localCopyPi   --------------------------
	.section	.nv.info._Z9localCopyPi,"",@"SHT_CUDA_INFO"
	.sectionflags	@""
	.align	4


	//----- nvinfo : EIATTR_CUDA_API_VERSION
	.align		4
        /*0000*/ 	.byte	0x04, 0x37
        /*0002*/ 	.short	(.L_23 - .L_22)
.L_22:
        /*0004*/ 	.word	0x00000082


	//----- nvinfo : EIATTR_KPARAM_INFO
	.align		4
.L_23:
        /*0008*/ 	.byte	0x04, 0x17
        /*000a*/ 	.short	(.L_25 - .L_24)
.L_24:
        /*000c*/ 	.word	0x00000000
        /*0010*/ 	.short	0x0000
        /*0012*/ 	.short	0x0000
        /*0014*/ 	.byte	0x00, 0xf5, 0x21, 0x00


	//----- nvinfo : EIATTR_SPARSE_MMA_MASK
	.align		4
.L_25:
        /*0018*/ 	.byte	0x03, 0x50
        /*001a*/ 	.short	0x0000


	//----- nvinfo : EIATTR_MAXREG_COUNT
	.align		4
        /*001c*/ 	.byte	0x03, 0x1b
        /*001e*/ 	.short	0x00ff


	//----- nvinfo : EIATTR_MERCURY_ISA_VERSION
	.align		4
        /*0020*/ 	.byte	0x03, 0x5f
        /*0022*/ 	.short	0x0101


	//----- nvinfo : EIATTR_VRC_CTA_INIT_COUNT
	.align		4
        /*0024*/ 	.byte	0x02, 0x4a
	.zero		1
	.zero		1


	//----- nvinfo : EIATTR_EXIT_INSTR_OFFSETS
	.align		4
        /*0028*/ 	.byte	0x04, 0x1c
        /*002a*/ 	.short	(.L_27 - .L_26)


	//   ....[0]....
.L_26:
        /*002c*/ 	.word	0x00000050


	//   ....[1]....
        /*0030*/ 	.word	0x000000c0


	//----- nvinfo : EIATTR_CBANK_PARAM_SIZE
	.align		4
.L_27:
        /*0034*/ 	.byte	0x03, 0x19
        /*0036*/ 	.short	0x0008


	//----- nvinfo : EIATTR_PARAM_CBANK
	.align		4
        /*0038*/ 	.byte	0x04, 0x0a
        /*003a*/ 	.short	(.L_29 - .L_28)
	.align		4
.L_28:
        /*003c*/ 	.word	index@(.nv.constant0._Z9localCopyPi)
        /*0040*/ 	.short	0x0380
        /*0042*/ 	.short	0x0008


	//----- nvinfo : EIATTR_SW_WAR
	.align		4
.L_29:
        /*0044*/ 	.byte	0x04, 0x36
        /*0046*/ 	.short	(.L_31 - .L_30)
.L_30:
        /*0048*/ 	.word	0x00000008
.L_31:


//--------------------- .nv.callgraph             --------------------------
	.section	.nv.callgraph,"",@"SHT_CUDA_CALLGRAPH"
	.align	4
	.sectionentsize	8
	.align		4
        /*0000*/ 	.word	0x00000000
	.align		4
        /*0004*/ 	.word	0xffffffff
	.align		4
        /*0008*/ 	.word	0x00000000
	.align		4
        /*000c*/ 	.word	0xfffffffe
	.align		4
        /*0010*/ 	.word	0x00000000
	.align		4
        /*0014*/ 	.word	0xfffffffd
	.align		4
        /*0018*/ 	.word	0x00000000
	.align		4
        /*001c*/ 	.word	0xfffffffc


//--------------------- .text._Z14localArrayCopyPi --------------------------
	.section	.text._Z14localArrayCopyPi,"ax",@progbits
	.align	128
        .global         _Z14localArrayCopyPi
        .type           _Z14localArrayCopyPi,@function
        .size           _Z14localArrayCopyPi,(.L_x_2 - _Z14localArrayCopyPi)
        .other          _Z14localArrayCopyPi,@"STO_CUDA_ENTRY STV_DEFAULT"
_Z14localArrayCopyPi:
.text._Z14localArrayCopyPi:
[----:B------:R-:W-:Y:S08]  /*0000*/  LDC R1, c[0x0][0x37c] ;  /* 0x0000df00ff017b82 */ /* 0x000ff00000000800 */
[----:B------:R-:W0:Y:S01]  /*0010*/  S2UR UR6, SR_CLOCKLO ;  /* 0x00000000000679c3 */ /* 0x000e220000005000 */
[----:B------:R-:W-:Y:S01]  /*0020*/  CS2R.32 R5, SR_CLOCKLO ;  /* 0x0000000000057805 */ /* 0x000fe20000005000 */
[----:B------:R-:W1:Y:S02]  /*0030*/  S2R R0, SR_TID.X ;  /* 0x0000000000007919 */ /* 0x000e640000002100 */
[----:B-1----:R-:W-:-:S13]  /*0040*/  ISETP.NE.AND P0, PT, R0, RZ, PT ;  /* 0x000000ff0000720c */ /* 0x002fda0003f05270 */
[----:B0-----:R-:W-:Y:S05]  /*0050*/  @P0 EXIT ;  /* 0x000000000000094d */ /* 0x001fea0003800000 */
[----:B------:R-:W0:Y:S01]  /*0060*/  S2R R7, SR_CTAID.X ;  /* 0x0000000000077919 */ /* 0x000e220000002500 */
[----:B------:R-:W0:Y:S01]  /*0070*/  LDC.64 R2, c[0x0][0x380] ;  /* 0x0000e000ff027b82 */ /* 0x000e220000000a00 */
[----:B------:R-:W1:Y:S01]  /*0080*/  LDCU.64 UR4, c[0x0][0x358] ;  /* 0x00006b00ff0477ac */ /* 0x000e620008000a00 */
[----:B------:R-:W-:Y:S01]  /*0090*/  IADD3 R5, PT, PT, R5, -UR6, RZ ;  /* 0x8000000605057c10 */ /* 0x000fe2000fffe0ff */
[----:B0-----:R-:W-:-:S05]  /*00a0*/  IMAD.WIDE.U32 R2, R7, 0x4, R2 ;  /* 0x0000000407027825 */ /* 0x001fca00078e0002 */
[----:B-1----:R-:W-:Y:S01]  /*00b0*/  STG.E desc[UR4][R2.64], R5 ;  /* 0x0000000502007986 */ /* 0x002fe2000c101904 */
[----:B------:R-:W-:Y:S05]  /*00c0*/  EXIT ;  /* 0x000000000000794d */ /* 0x000fea0003800000 */
.L_x_0:
[----:B------:R-:W-:-:S00]  /*00d0*/  BRA `(.L_x_0) ;  /* 0xfffffffc00fc7947 */ /* 0x000fc0000383ffff */
[----:B------:R-:W-:-:S00]  /*00e0*/  NOP ;  /* 0x0000000000007918 */ /* 0x000fc00000000000 */
        /* <DEDUP_REMOVED lines=9> */
.L_x_2:


//--------------------- .text._Z9localCopyPi      --------------------------
	.section	.text._Z9localCopyPi,"ax",@progbits
	.align	128
        .global         _Z9localCopyPi
        .type           _Z9localCopyPi,@function
        .size           _Z9localCopyPi,(.L_x_3 - _Z9localCopyPi)
        .other          _Z9localCopyPi,@"STO_CUDA_ENTRY STV_DEFAULT"
_Z9localCopyPi:
.text._Z9localCopyPi:
        /* <DEDUP_REMOVED lines=13> */
.L_x_1:
        /* <DEDUP_REMOVED lines=11> */
.L_x_3:


//--------------------- .nv.shared.reserved.0     --------------------------
	.section	.nv.shared.reserved.0,"aw",@nobits
	.weak		__nv_reservedSMEM_offset_0_alias
	.size		__nv_reservedSMEM_offset_0_alias, 0, 64
	.other		__nv_reservedSMEM_offset_0_alias,@"STO_CUDA_RESERVED_SHARED STV_DEFAULT"
__nv_reservedSMEM_offset_0_alias:
	.zero		0
	.zero		64


//--------------------- .nv.constant0._Z14localArrayCopyPi --------------------------
	.section	.nv.constant0._Z14localArrayCopyPi,"a",@progbits
	.sectionflags	@""
	.align	4
.nv.constant0._Z14localArrayCopyPi:
	.zero		904


//--------------------- .nv.constant0._Z9localCopyPi --------------------------
	.section	.nv.constant0._Z9localCopyPi,"a",@progbits
	.sectionflags	@""
	.align	4
.nv.constant0._Z9localCopyPi:
	.zero		904


//--------------------- SYMBOLS --------------------------

	.type		.nv.reservedSmem.offset0,@object
	.size		.nv.reservedSmem.offset0,0x4
